	.headerflags	@"EF_CUDA_TEXMODE_UNIFIED EF_CUDA_64BIT_ADDRESS EF_CUDA_ACCELERATORS EF_CUDA_SM90 EF_CUDA_VIRTUAL_SM(EF_CUDA_SM90)"
	.elftype	@"ET_EXEC"


//--------------------- .nv.info                  --------------------------
	.section	.nv.info,"",@"SHT_CUDA_INFO"
	.align	4


	//----- nvinfo : EIATTR_REGCOUNT
	.align		4
        /*0000*/ 	.byte	0x04, 0x2f
        /*0002*/ 	.short	(.L_1 - .L_0)
	.align		4
.L_0:
        /*0004*/ 	.word	index@(triton_poi_fused_2)
        /*0008*/ 	.word	0x00000020


	//----- nvinfo : EIATTR_MIN_STACK_SIZE
	.align		4
.L_1:
        /*000c*/ 	.byte	0x04, 0x12
        /*000e*/ 	.short	(.L_3 - .L_2)
	.align		4
.L_2:
        /*0010*/ 	.word	index@(triton_poi_fused_2)
        /*0014*/ 	.word	0x00000000


	//----- nvinfo : EIATTR_FRAME_SIZE
	.align		4
.L_3:
        /*0018*/ 	.byte	0x04, 0x11
        /*001a*/ 	.short	(.L_5 - .L_4)
	.align		4
.L_4:
        /*001c*/ 	.word	index@(triton_poi_fused_2)
        /*0020*/ 	.word	0x00000000


	//----- nvinfo : EIATTR_MIN_STACK_SIZE
	.align		4
.L_5:
        /*0024*/ 	.byte	0x04, 0x12
        /*0026*/ 	.short	(.L_7 - .L_6)
	.align		4
.L_6:
        /*0028*/ 	.word	index@(triton_poi_fused_2)
        /*002c*/ 	.word	0x00000000
.L_7:


//--------------------- .nv.info.triton_poi_fused_2 --------------------------
	.section	.nv.info.triton_poi_fused_2,"",@"SHT_CUDA_INFO"
	.sectionflags	@""
	.align	4


	//----- nvinfo : EIATTR_CUDA_API_VERSION
	.align		4
        /*0000*/ 	.byte	0x04, 0x37
        /*0002*/ 	.short	(.L_9 - .L_8)
.L_8:
        /*0004*/ 	.word	0x0000007c


	//----- nvinfo : EIATTR_KPARAM_INFO
	.align		4
.L_9:
        /*0008*/ 	.byte	0x04, 0x17
        /*000a*/ 	.short	(.L_11 - .L_10)
.L_10:
        /*000c*/ 	.word	0x00000000
        /*0010*/ 	.short	0x0003
        /*0012*/ 	.short	0x0014
        /*0014*/ 	.byte	0x00, 0xf0, 0x11, 0x00


	//----- nvinfo : EIATTR_KPARAM_INFO
	.align		4
.L_11:
        /*0018*/ 	.byte	0x04, 0x17
        /*001a*/ 	.short	(.L_13 - .L_12)
.L_12:
        /*001c*/ 	.word	0x00000000
        /*0020*/ 	.short	0x0002
        /*0022*/ 	.short	0x0010
        /*0024*/ 	.byte	0x00, 0xf0, 0x11, 0x00


	//----- nvinfo : EIATTR_KPARAM_INFO
	.align		4
.L_13:
        /*0028*/ 	.byte	0x04, 0x17
        /*002a*/ 	.short	(.L_15 - .L_14)
.L_14:
        /*002c*/ 	.word	0x00000000
        /*0030*/ 	.short	0x0001
        /*0032*/ 	.short	0x0008
        /*0034*/ 	.byte	0x00, 0xf4, 0x21, 0x00


	//----- nvinfo : EIATTR_KPARAM_INFO
	.align		4
.L_15:
        /*0038*/ 	.byte	0x04, 0x17
        /*003a*/ 	.short	(.L_17 - .L_16)
.L_16:
        /*003c*/ 	.word	0x00000000
        /*0040*/ 	.short	0x0000
        /*0042*/ 	.short	0x0000
        /*0044*/ 	.byte	0x00, 0xf4, 0x21, 0x00


	//----- nvinfo : EIATTR_SPARSE_MMA_MASK
	.align		4
.L_17:
        /*0048*/ 	.byte	0x03, 0x50
        /*004a*/ 	.short	0x0000


	//----- nvinfo : EIATTR_MAXREG_COUNT
	.align		4
        /*004c*/ 	.byte	0x03, 0x1b
        /*004e*/ 	.short	0x00ff


	//----- nvinfo : EIATTR_EXIT_INSTR_OFFSETS
	.align		4
        /*0050*/ 	.byte	0x04, 0x1c
        /*0052*/ 	.short	(.L_19 - .L_18)


	//   ....[0]....
.L_18:
        /*0054*/ 	.word	0x000005b0


	//   ....[1]....
        /*0058*/ 	.word	0x00000600


	//----- nvinfo : EIATTR_REQNTID
	.align		4
.L_19:
        /*005c*/ 	.byte	0x04, 0x10
        /*005e*/ 	.short	(.L_21 - .L_20)
.L_20:
        /*0060*/ 	.word	0x00000080
        /*0064*/ 	.word	0x00000001
        /*0068*/ 	.word	0x00000001


	//----- nvinfo : EIATTR_CBANK_PARAM_SIZE
	.align		4
.L_21:
        /*006c*/ 	.byte	0x03, 0x19
        /*006e*/ 	.short	0x0018


	//----- nvinfo : EIATTR_PARAM_CBANK
	.align		4
        /*0070*/ 	.byte	0x04, 0x0a
        /*0072*/ 	.short	(.L_23 - .L_22)
	.align		4
.L_22:
        /*0074*/ 	.word	index@(.nv.constant0.triton_poi_fused_2)
        /*0078*/ 	.short	0x0210
        /*007a*/ 	.short	0x0018


	//----- nvinfo : EIATTR_SW_WAR
	.align		4
.L_23:
        /*007c*/ 	.byte	0x04, 0x36
        /*007e*/ 	.short	(.L_25 - .L_24)
.L_24:
        /*0080*/ 	.word	0x00000008
.L_25:


//--------------------- .nv.callgraph             --------------------------
	.section	.nv.callgraph,"",@"SHT_CUDA_CALLGRAPH"
	.align	4
	.sectionentsize	8
	.align		4
        /*0000*/ 	.word	0x00000000
	.align		4
        /*0004*/ 	.word	0xffffffff
	.align		4
        /*0008*/ 	.word	0x00000000
	.align		4
        /*000c*/ 	.word	0xfffffffe
	.align		4
        /*0010*/ 	.word	0x00000000
	.align		4
        /*0014*/ 	.word	0xfffffffd
	.align		4
        /*0018*/ 	.word	0x00000000
	.align		4
        /*001c*/ 	.word	0xfffffffc


//--------------------- .text.triton_poi_fused_2  --------------------------
	.section	.text.triton_poi_fused_2,"ax",@progbits
	.sectionflags	@"SHF_BARRIERS=1"
	.align	128
        .global         triton_poi_fused_2
        .type           triton_poi_fused_2,@function
        .size           triton_poi_fused_2,(.L_x_1 - triton_poi_fused_2)
        .other          triton_poi_fused_2,@"STO_CUDA_ENTRY STV_DEFAULT"
triton_poi_fused_2:
.text.triton_poi_fused_2:
[----:B------:R-:W0:Y:S01]  /*0000*/  LDC R1, c[0x0][0x28] ;  /* 0x00000a00ff017b82 */ /* 0x000e220000000800 */
[----:B------:R-:W1:Y:S07]  /*0010*/  S2R R21, SR_TID.X ;  /* 0x0000000000157919 */ /* 0x000e6e0000002100 */
[----:B------:R-:W2:Y:S01]  /*0020*/  LDC.64 R18, c[0x0][0x210] ;  /* 0x00008400ff127b82 */ /* 0x000ea20000000a00 */
[----:B------:R-:W3:Y:S01]  /*0030*/  S2R R0, SR_CTAID.X ;  /* 0x0000000000007919 */ /* 0x000ee20000002500 */
[----:B------:R-:W4:Y:S01]  /*0040*/  S2R R16, SR_CTAID.Y ;  /* 0x0000000000107919 */ /* 0x000f220000002600 */
[----:B------:R-:W-:Y:S01]  /*0050*/  HFMA2.MMA R28, -RZ, RZ, 0, 0 ;  /* 0x00000000ff1c7435 */ /* 0x000fe200000001ff */
[----:B------:R-:W-:Y:S01]  /*0060*/  ULDC.64 UR6, c[0x0][0x208] ;  /* 0x0000820000067ab9 */ /* 0x000fe20000000a00 */
[----:B-1----:R-:W-:Y:S01]  /*0070*/  SHF.R.U32.HI R17, RZ, 0x4, R21 ;  /* 0x00000004ff117819 */ /* 0x002fe20000011615 */
[----:B---3--:R-:W-:-:S03]  /*0080*/  IMAD.SHL.U32 R0, R0, 0x10, RZ ;  /* 0x0000001000007824 */ /* 0x008fc600078e00ff */
[----:B------:R-:W-:Y:S01]  /*0090*/  SGXT.U32 R17, R17, 0x3 ;  /* 0x000000031111781a */ /* 0x000fe20000000000 */
[----:B----4-:R-:W-:Y:S01]  /*00a0*/  IMAD.SHL.U32 R16, R16, 0x40, RZ ;  /* 0x0000004010107824 */ /* 0x010fe200078e00ff */
[----:B------:R-:W-:-:S04]  /*00b0*/  LOP3.LUT R10, R0, 0xf, R21, 0xf8, !PT ;  /* 0x0000000f000a7812 */ /* 0x000fc800078ef815 */
[----:B------:R-:W-:Y:S02]  /*00c0*/  LOP3.LUT R2, R16, R17, RZ, 0xfc, !PT ;  /* 0x0000001110027212 */ /* 0x000fe400078efcff */
[----:B------:R-:W-:Y:S02]  /*00d0*/  LOP3.LUT R3, R16, 0x8, R17, 0xfe, !PT ;  /* 0x0000000810037812 */ /* 0x000fe400078efe11 */
[----:B------:R-:W-:Y:S01]  /*00e0*/  LOP3.LUT R4, R16, 0x10, R17, 0xfe, !PT ;  /* 0x0000001010047812 */ /* 0x000fe200078efe11 */
[--C-:B------:R-:W-:Y:S01]  /*00f0*/  IMAD R11, R2, 0x9, R10.reuse ;  /* 0x00000009020b7824 */ /* 0x100fe200078e020a */
        /* <DEDUP_REMOVED lines=10> */
[----:B------:R-:W-:Y:S01]  /*01a0*/  ISETP.GE.AND P0, PT, R10, 0x9, PT ;  /* 0x000000090a00780c */ /* 0x000fe20003f06270 */
[----:B------:R-:W-:-:S02]  /*01b0*/  IMAD R29, R8, 0x9, R10 ;  /* 0x00000009081d7824 */ /* 0x000fc400078e020a */
[----:B------:R-:W-:Y:S02]  /*01c0*/  IMAD R20, R9, 0x9, R10 ;  /* 0x0000000909147824 */ /* 0x000fe400078e020a */
[----:B--2---:R-:W-:-:S04]  /*01d0*/  IMAD.WIDE R2, R11, 0x4, R18 ;  /* 0x000000040b027825 */ /* 0x004fc800078e0212 */
[----:B------:R-:W-:-:S04]  /*01e0*/  IMAD.WIDE R4, R13, 0x4, R18 ;  /* 0x000000040d047825 */ /* 0x000fc800078e0212 */
[----:B------:R-:W-:-:S04]  /*01f0*/  IMAD.WIDE R6, R15, 0x4, R18 ;  /* 0x000000040f067825 */ /* 0x000fc800078e0212 */
[----:B------:R-:W-:Y:S01]  /*0200*/  IMAD.WIDE R8, R23, 0x4, R18 ;  /* 0x0000000417087825 */ /* 0x000fe200078e0212 */
[----:B------:R-:W-:-:S03]  /*0210*/  CS2R R22, SRZ ;  /* 0x0000000000167805 */ /* 0x000fc6000001ff00 */
[--C-:B------:R-:W-:Y:S01]  /*0220*/  IMAD.WIDE R10, R25, 0x4, R18.reuse ;  /* 0x00000004190a7825 */ /* 0x100fe200078e0212 */
[----:B------:R-:W-:Y:S02]  /*0230*/  CS2R R24, SRZ ;  /* 0x0000000000187805 */ /* 0x000fe4000001ff00 */
[----:B------:R1:W2:Y:S01]  /*0240*/  @!P0 LDG.E.EL R23, desc[UR6][R2.64] ;  /* 0x0000000602178981 */ /* 0x0002a2000c2e1900 */
[--C-:B------:R-:W-:Y:S01]  /*0250*/  IMAD.WIDE R12, R27, 0x4, R18.reuse ;  /* 0x000000041b0c7825 */ /* 0x100fe200078e0212 */
[----:B------:R-:W-:Y:S02]  /*0260*/  CS2R R26, SRZ ;  /* 0x00000000001a7805 */ /* 0x000fe4000001ff00 */
[----:B------:R-:W3:Y:S01]  /*0270*/  @!P0 LDG.E.EL R24, desc[UR6][R4.64] ;  /* 0x0000000604188981 */ /* 0x000ee2000c2e1900 */
[----:B------:R-:W-:-:S03]  /*0280*/  IMAD.WIDE R14, R29, 0x4, R18 ;  /* 0x000000041d0e7825 */ /* 0x000fc600078e0212 */
[----:B------:R4:W5:Y:S01]  /*0290*/  @!P0 LDG.E.EL R22, desc[UR6][R8.64] ;  /* 0x0000000608168981 */ /* 0x000962000c2e1900 */
[----:B------:R-:W-:-:S03]  /*02a0*/  IMAD.WIDE R18, R20, 0x4, R18 ;  /* 0x0000000414127825 */ /* 0x000fc600078e0212 */
[----:B------:R1:W5:Y:S01]  /*02b0*/  @!P0 LDG.E.EL R25, desc[UR6][R10.64] ;  /* 0x000000060a198981 */ /* 0x000362000c2e1900 */
[----:B------:R-:W-:-:S03]  /*02c0*/  IMAD.MOV.U32 R20, RZ, RZ, RZ ;  /* 0x000000ffff147224 */ /* 0x000fc600078e00ff */
[----:B------:R-:W5:Y:S04]  /*02d0*/  @!P0 LDG.E.EL R28, desc[UR6][R12.64] ;  /* 0x000000060c1c8981 */ /* 0x000f68000c2e1900 */
[----:B------:R-:W5:Y:S04]  /*02e0*/  @!P0 LDG.E.EL R20, desc[UR6][R6.64] ;  /* 0x0000000606148981 */ /* 0x000f68000c2e1900 */
[----:B------:R-:W5:Y:S04]  /*02f0*/  @!P0 LDG.E.EL R27, desc[UR6][R14.64] ;  /* 0x000000060e1b8981 */ /* 0x000f68000c2e1900 */
[----:B------:R-:W5:Y:S01]  /*0300*/  @!P0 LDG.E.EL R26, desc[UR6][R18.64] ;  /* 0x00000006121a8981 */ /* 0x000f62000c2e1900 */
[----:B------:R-:W4:Y:S01]  /*0310*/  S2UR UR5, SR_CgaCtaId ;  /* 0x00000000000579c3 */ /* 0x000f220000008800 */
[----:B-1----:R-:W-:Y:S01]  /*0320*/  IMAD.SHL.U32 R2, R21, 0x40, RZ ;  /* 0x0000004015027824 */ /* 0x002fe200078e00ff */
[----:B------:R-:W-:-:S04]  /*0330*/  UMOV UR4, 0x400 ;  /* 0x0000040000047882 */ /* 0x000fc80000000000 */
[----:B------:R-:W-:-:S04]  /*0340*/  LOP3.LUT R2, R2, 0x3c0, RZ, 0xc0, !PT ;  /* 0x000003c002027812 */ /* 0x000fc800078ec0ff */
[----:B------:R-:W-:Y:S01]  /*0350*/  LOP3.LUT R3, R2, R17, RZ, 0xfc, !PT ;  /* 0x0000001102037212 */ /* 0x000fe200078efcff */
[----:B0---4-:R-:W-:-:S06]  /*0360*/  UPRMT UR4, UR5, 0x654, UR4 ;  /* 0x0000065405047896 */ /* 0x011fcc0008000004 */
[----:B------:R-:W-:-:S05]  /*0370*/  LEA.HI R2, R2, UR4, RZ, 0x1e ;  /* 0x0000000402027c11 */ /* 0x000fca000f8ff0ff */
[----:B------:R-:W-:Y:S01]  /*0380*/  IMAD R29, R3, 0x4, R2 ;  /* 0x00000004031d7824 */ /* 0x000fe200078e0202 */
[C---:B------:R-:W-:Y:S02]  /*0390*/  LOP3.LUT R2, R21.reuse, 0x70, RZ, 0xc0, !PT ;  /* 0x0000007015027812 */ /* 0x040fe400078ec0ff */
[----:B------:R-:W-:-:S03]  /*03a0*/  SHF.L.U32 R21, R21, 0x2, RZ ;  /* 0x0000000215157819 */ /* 0x000fc600000006ff */
[----:B------:R-:W-:Y:S01]  /*03b0*/  VIADD R3, R2, UR4 ;  /* 0x0000000402037c36 */ /* 0x000fe20008000000 */
[----:B------:R-:W-:-:S05]  /*03c0*/  LOP3.LUT R8, R21, 0x1fc, RZ, 0xc0, !PT ;  /* 0x000001fc15087812 */ /* 0x000fca00078ec0ff */
[----:B------:R-:W-:Y:S01]  /*03d0*/  IMAD R4, R8, 0x4, R3 ;  /* 0x0000000408047824 */ /* 0x000fe200078e0203 */
[----:B------:R-:W-:Y:S01]  /*03e0*/  LOP3.LUT R16, R16, 0x3c, R21, 0xf8, !PT ;  /* 0x0000003c10107812 */ /* 0x000fe200078ef815 */
[----:B------:R-:W0:Y:S04]  /*03f0*/  LDC.64 R2, c[0x0][0x218] ;  /* 0x00008600ff027b82 */ /* 0x000e280000000a00 */
[----:B------:R-:W-:-:S05]  /*0400*/  IMAD.HI R9, R16, 0x66666667, RZ ;  /* 0x6666666710097827 */ /* 0x000fca00078e02ff */
[----:B------:R-:W-:-:S04]  /*0410*/  SHF.R.U32.HI R10, RZ, 0x1f, R9 ;  /* 0x0000001fff0a7819 */ /* 0x000fc80000011609 */
[----:B------:R-:W-:Y:S02]  /*0420*/  LEA.HI.SX32 R11, R9, R10, 0x1a ;  /* 0x0000000a090b7211 */ /* 0x000fe400078fd2ff */
[----:B------:R-:W-:Y:S02]  /*0430*/  LOP3.LUT R10, R8, 0x200, RZ, 0xfc, !PT ;  /* 0x00000200080a7812 */ /* 0x000fe400078efcff */
[----:B------:R-:W-:Y:S01]  /*0440*/  LOP3.LUT R9, R0, R17, RZ, 0xfc, !PT ;  /* 0x0000001100097212 */ /* 0x000fe200078efcff */
[C---:B------:R-:W-:Y:S01]  /*0450*/  IMAD R16, R11.reuse, -0xa0, R16 ;  /* 0xffffff600b107824 */ /* 0x040fe200078e0210 */
[----:B------:R-:W-:Y:S02]  /*0460*/  LOP3.LUT R0, R0, 0x8, R17, 0xfe, !PT ;  /* 0x0000000800007812 */ /* 0x000fe400078efe11 */
[----:B------:R-:W-:Y:S01]  /*0470*/  SHF.R.U32.HI R10, RZ, 0x2, R10 ;  /* 0x00000002ff0a7819 */ /* 0x000fe2000001160a */
[----:B------:R-:W-:Y:S01]  /*0480*/  IMAD R16, R11, 0x5a0, R16 ;  /* 0x000005a00b107824 */ /* 0x000fe200078e0210 */
[----:B------:R-:W-:-:S02]  /*0490*/  ISETP.GE.AND P1, PT, R9, 0x9, PT ;  /* 0x000000090900780c */ /* 0x000fc40003f26270 */
[----:B------:R-:W-:Y:S01]  /*04a0*/  ISETP.GE.AND P0, PT, R0, 0x9, PT ;  /* 0x000000090000780c */ /* 0x000fe20003f06270 */
[----:B------:R-:W-:Y:S01]  /*04b0*/  IMAD R11, R9, 0xa0, R16 ;  /* 0x000000a0090b7824 */ /* 0x000fe200078e0210 */
[----:B------:R-:W-:-:S04]  /*04c0*/  LOP3.LUT R10, R10, 0xf0, RZ, 0xc0, !PT ;  /* 0x000000f00a0a7812 */ /* 0x000fc800078ec0ff */
[----:B------:R-:W-:Y:S01]  /*04d0*/  IADD3 R9, R10, UR4, RZ ;  /* 0x000000040a097c10 */ /* 0x000fe2000fffe0ff */
[----:B0-----:R-:W-:-:S04]  /*04e0*/  IMAD.WIDE R10, R11, 0x4, R2 ;  /* 0x000000040b0a7825 */ /* 0x001fc800078e0202 */
[----:B------:R-:W-:Y:S01]  /*04f0*/  IMAD R9, R8, 0x4, R9 ;  /* 0x0000000408097824 */ /* 0x000fe200078e0209 */
[----:B--2---:R-:W-:Y:S04]  /*0500*/  STS [R29], R23 ;  /* 0x000000171d007388 */ /* 0x004fe80000000800 */
[----:B---3--:R-:W-:Y:S04]  /*0510*/  STS [R29+0x20], R24 ;  /* 0x000020181d007388 */ /* 0x008fe80000000800 */
[----:B-----5:R-:W-:Y:S04]  /*0520*/  STS [R29+0x60], R22 ;  /* 0x000060161d007388 */ /* 0x020fe80000000800 */
[----:B------:R-:W-:Y:S04]  /*0530*/  STS [R29+0x80], R25 ;  /* 0x000080191d007388 */ /* 0x000fe80000000800 */
[----:B------:R-:W-:Y:S04]  /*0540*/  STS [R29+0xa0], R28 ;  /* 0x0000a01c1d007388 */ /* 0x000fe80000000800 */
[----:B------:R-:W-:Y:S04]  /*0550*/  STS [R29+0x40], R20 ;  /* 0x000040141d007388 */ /* 0x000fe80000000800 */
[----:B------:R-:W-:Y:S04]  /*0560*/  STS [R29+0xc0], R27 ;  /* 0x0000c01b1d007388 */ /* 0x000fe80000000800 */
[----:B------:R-:W-:Y:S01]  /*0570*/  STS [R29+0xe0], R26 ;  /* 0x0000e01a1d007388 */ /* 0x000fe20000000800 */
[----:B------:R-:W-:Y:S06]  /*0580*/  BAR.SYNC.DEFER_BLOCKING 0x0 ;  /* 0x0000000000007b1d */ /* 0x000fec0000010000 */
[----:B------:R-:W0:Y:S04]  /*0590*/  LDS.128 R4, [R4] ;  /* 0x0000000004047984 */ /* 0x000e280000000c00 */
[----:B0-----:R0:W-:Y:S02]  /*05a0*/  @!P1 STG.E.128 desc[UR6][R10.64], R4 ;  /* 0x000000040a009986 */ /* 0x0011e4000c101d06 */
[----:B0-----:R-:W-:Y:S05]  /*05b0*/  @P0 EXIT ;  /* 0x000000000000094d */ /* 0x001fea0003800000 */
[----:B0-----:R-:W0:Y:S01]  /*05c0*/  LDS.128 R8, [R9+0x800] ;  /* 0x0008000009087984 */ /* 0x001e220000000c00 */
[----:B------:R-:W-:-:S04]  /*05d0*/  IMAD R5, R0, 0xa0, R16 ;  /* 0x000000a000057824 */ /* 0x000fc800078e0210 */
[----:B------:R-:W-:-:S05]  /*05e0*/  IMAD.WIDE R2, R5, 0x4, R2 ;  /* 0x0000000405027825 */ /* 0x000fca00078e0202 */
[----:B0-----:R-:W-:Y:S01]  /*05f0*/  STG.E.128 desc[UR6][R2.64], R8 ;  /* 0x0000000802007986 */ /* 0x001fe2000c101d06 */
[----:B------:R-:W-:Y:S05]  /*0600*/  EXIT ;  /* 0x000000000000794d */ /* 0x000fea0003800000 */
.L_x_0:
[----:B------:R-:W-:-:S00]  /*0610*/  BRA `(.L_x_0) ;  /* 0xfffffffc00fc7947 */ /* 0x000fc0000383ffff */
[----:B------:R-:W-:-:S00]  /*0620*/  NOP ;  /* 0x0000000000007918 */ /* 0x000fc00000000000 */
        /* <DEDUP_REMOVED lines=13> */
.L_x_1:


//--------------------- .nv.shared.triton_poi_fused_2 --------------------------
	.section	.nv.shared.triton_poi_fused_2,"aw",@nobits
	.sectionflags	@""
	.align	16
	.zero		1024


//--------------------- .nv.constant0.triton_poi_fused_2 --------------------------
	.section	.nv.constant0.triton_poi_fused_2,"a",@progbits
	.sectionflags	@""
	.align	4
.nv.constant0.triton_poi_fused_2:
	.zero		552
